







.version 5.0
.target sm_61
.address_size 64



.visible .entry _Z31THCudaTensor_copyUpperSymmetricPfii(
.param .u64 _Z31THCudaTensor_copyUpperSymmetricPfii_param_0,
.param .u32 _Z31THCudaTensor_copyUpperSymmetricPfii_param_1,
.param .u32 _Z31THCudaTensor_copyUpperSymmetricPfii_param_2
)
{
.reg .pred %p<4>;
.reg .f32 %f<2>;
.reg .b32 %r<14>;
.reg .b64 %rd<10>;


ld.param.u64 %rd5, [_Z31THCudaTensor_copyUpperSymmetricPfii_param_0];
ld.param.u32 %r9, [_Z31THCudaTensor_copyUpperSymmetricPfii_param_1];
ld.param.u32 %r10, [_Z31THCudaTensor_copyUpperSymmetricPfii_param_2];
cvta.to.global.u64 %rd1, %rd5;
mov.u32 %r1, %ntid.x;
mov.u32 %r2, %ctaid.x;
mov.u32 %r3, %tid.x;
mad.lo.s32 %r13, %r1, %r2, %r3;
setp.ge.s32	%p1, %r13, %r10;
@%p1 bra BB0_5;

mad.lo.s32 %r11, %r1, %r2, %r3;
mul.wide.s32 %rd6, %r11, 4;
add.s64 %rd9, %rd1, %rd6;

BB0_2:
div.s32 %r6, %r13, %r9;
rem.s32 %r7, %r13, %r9;
setp.le.s32	%p2, %r7, %r6;
@%p2 bra BB0_4;

mad.lo.s32 %r12, %r7, %r9, %r6;
mul.wide.s32 %rd7, %r12, 4;
add.s64 %rd8, %rd1, %rd7;
ld.global.f32 %f1, [%rd8];
st.global.f32 [%rd9], %f1;

BB0_4:
add.s32 %r13, %r13, 65535;
add.s64 %rd9, %rd9, 262140;
setp.lt.s32	%p3, %r13, %r10;
@%p3 bra BB0_2;

BB0_5:
ret;
}


.visible .entry _Z31THCudaTensor_copyLowerSymmetricPfii(
.param .u64 _Z31THCudaTensor_copyLowerSymmetricPfii_param_0,
.param .u32 _Z31THCudaTensor_copyLowerSymmetricPfii_param_1,
.param .u32 _Z31THCudaTensor_copyLowerSymmetricPfii_param_2
)
{
.reg .pred %p<4>;
.reg .f32 %f<2>;
.reg .b32 %r<14>;
.reg .b64 %rd<10>;


ld.param.u64 %rd5, [_Z31THCudaTensor_copyLowerSymmetricPfii_param_0];
ld.param.u32 %r9, [_Z31THCudaTensor_copyLowerSymmetricPfii_param_1];
ld.param.u32 %r10, [_Z31THCudaTensor_copyLowerSymmetricPfii_param_2];
cvta.to.global.u64 %rd1, %rd5;
mov.u32 %r1, %ntid.x;
mov.u32 %r2, %ctaid.x;
mov.u32 %r3, %tid.x;
mad.lo.s32 %r13, %r1, %r2, %r3;
setp.ge.s32	%p1, %r13, %r10;
@%p1 bra BB1_5;

mad.lo.s32 %r11, %r1, %r2, %r3;
mul.wide.s32 %rd6, %r11, 4;
add.s64 %rd9, %rd1, %rd6;

BB1_2:
div.s32 %r6, %r13, %r9;
rem.s32 %r7, %r13, %r9;
setp.ge.s32	%p2, %r7, %r6;
@%p2 bra BB1_4;

mad.lo.s32 %r12, %r7, %r9, %r6;
mul.wide.s32 %rd7, %r12, 4;
add.s64 %rd8, %rd1, %rd7;
ld.global.f32 %f1, [%rd8];
st.global.f32 [%rd9], %f1;

BB1_4:
add.s32 %r13, %r13, 65535;
add.s64 %rd9, %rd9, 262140;
setp.lt.s32	%p3, %r13, %r10;
@%p3 bra BB1_2;

BB1_5:
ret;
}


.visible .entry _Z37THCudaDoubleTensor_copyUpperSymmetricPdii(
.param .u64 _Z37THCudaDoubleTensor_copyUpperSymmetricPdii_param_0,
.param .u32 _Z37THCudaDoubleTensor_copyUpperSymmetricPdii_param_1,
.param .u32 _Z37THCudaDoubleTensor_copyUpperSymmetricPdii_param_2
)
{
.reg .pred %p<4>;
.reg .b32 %r<14>;
.reg .f64 %fd<2>;
.reg .b64 %rd<10>;


ld.param.u64 %rd5, [_Z37THCudaDoubleTensor_copyUpperSymmetricPdii_param_0];
ld.param.u32 %r9, [_Z37THCudaDoubleTensor_copyUpperSymmetricPdii_param_1];
ld.param.u32 %r10, [_Z37THCudaDoubleTensor_copyUpperSymmetricPdii_param_2];
cvta.to.global.u64 %rd1, %rd5;
mov.u32 %r1, %ntid.x;
mov.u32 %r2, %ctaid.x;
mov.u32 %r3, %tid.x;
mad.lo.s32 %r13, %r1, %r2, %r3;
setp.ge.s32	%p1, %r13, %r10;
@%p1 bra BB2_5;

mad.lo.s32 %r11, %r1, %r2, %r3;
mul.wide.s32 %rd6, %r11, 8;
add.s64 %rd9, %rd1, %rd6;

BB2_2:
div.s32 %r6, %r13, %r9;
rem.s32 %r7, %r13, %r9;
setp.le.s32	%p2, %r7, %r6;
@%p2 bra BB2_4;

mad.lo.s32 %r12, %r7, %r9, %r6;
mul.wide.s32 %rd7, %r12, 8;
add.s64 %rd8, %rd1, %rd7;
ld.global.f64 %fd1, [%rd8];
st.global.f64 [%rd9], %fd1;

BB2_4:
add.s32 %r13, %r13, 65535;
add.s64 %rd9, %rd9, 524280;
setp.lt.s32	%p3, %r13, %r10;
@%p3 bra BB2_2;

BB2_5:
ret;
}


.visible .entry _Z37THCudaDoubleTensor_copyLowerSymmetricPdii(
.param .u64 _Z37THCudaDoubleTensor_copyLowerSymmetricPdii_param_0,
.param .u32 _Z37THCudaDoubleTensor_copyLowerSymmetricPdii_param_1,
.param .u32 _Z37THCudaDoubleTensor_copyLowerSymmetricPdii_param_2
)
{
.reg .pred %p<4>;
.reg .b32 %r<14>;
.reg .f64 %fd<2>;
.reg .b64 %rd<10>;


ld.param.u64 %rd5, [_Z37THCudaDoubleTensor_copyLowerSymmetricPdii_param_0];
ld.param.u32 %r9, [_Z37THCudaDoubleTensor_copyLowerSymmetricPdii_param_1];
ld.param.u32 %r10, [_Z37THCudaDoubleTensor_copyLowerSymmetricPdii_param_2];
cvta.to.global.u64 %rd1, %rd5;
mov.u32 %r1, %ntid.x;
mov.u32 %r2, %ctaid.x;
mov.u32 %r3, %tid.x;
mad.lo.s32 %r13, %r1, %r2, %r3;
setp.ge.s32	%p1, %r13, %r10;
@%p1 bra BB3_5;

mad.lo.s32 %r11, %r1, %r2, %r3;
mul.wide.s32 %rd6, %r11, 8;
add.s64 %rd9, %rd1, %rd6;

BB3_2:
div.s32 %r6, %r13, %r9;
rem.s32 %r7, %r13, %r9;
setp.ge.s32	%p2, %r7, %r6;
@%p2 bra BB3_4;

mad.lo.s32 %r12, %r7, %r9, %r6;
mul.wide.s32 %rd7, %r12, 8;
add.s64 %rd8, %rd1, %rd7;
ld.global.f64 %fd1, [%rd8];
st.global.f64 [%rd9], %fd1;

BB3_4:
add.s32 %r13, %r13, 65535;
add.s64 %rd9, %rd9, 524280;
setp.lt.s32	%p3, %r13, %r10;
@%p3 bra BB3_2;

BB3_5:
ret;
}




// ===== COMPILED SASS (sm_100) =====

	.target	sm_100

	.elftype	@"ET_EXEC"


//--------------------- .note.nv.tkinfo           --------------------------
	.section	.note.nv.tkinfo,"",@"SHT_NOTE"
	.sectionflags	@"SHF_NOTE_NV_TKINFO"
	.tkinfo
        /*0018*/ 	.word	0x00000002
        /*0030*/ 	.string	""
        /*0030*/ 	.string	"ptxas"
        /*0030*/ 	.string	"Cuda compilation tools, release 13.0, V13.0.88"
        /*0030*/ 	.string	"Build cuda_13.0.r13.0/compiler.36424714_0"
        /*0030*/ 	.string	"-arch sm_100 "



//--------------------- .note.nv.cuinfo           --------------------------
	.section	.note.nv.cuinfo,"",@"SHT_NOTE"
	.sectionflags	@"SHF_NOTE_NV_CUINFO"
        /*0018*/ 	.short	0x0002
        /*001a*/ 	.short	0x003d
        /*001c*/ 	.short	0x0082
	.zero		2


//--------------------- .nv.info                  --------------------------
	.section	.nv.info,"",@"SHT_CUDA_INFO"
	.align	4


	//----- nvinfo : EIATTR_REGCOUNT
	.align		4
        /*0000*/ 	.byte	0x04, 0x2f
        /*0002*/ 	.short	(.L_1 - .L_0)
	.align		4
.L_0:
        /*0004*/ 	.word	index@(_Z31THCudaTensor_copyUpperSymmetricPfii)
        /*0008*/ 	.word	0x00000012


	//----- nvinfo : EIATTR_FRAME_SIZE
	.align		4
.L_1:
        /*000c*/ 	.byte	0x04, 0x11
        /*000e*/ 	.short	(.L_3 - .L_2)
	.align		4
.L_2:
        /*0010*/ 	.word	index@(_Z31THCudaTensor_copyUpperSymmetricPfii)
        /*0014*/ 	.word	0x00000000


	//----- nvinfo : EIATTR_REGCOUNT
	.align		4
.L_3:
        /*0018*/ 	.byte	0x04, 0x2f
        /*001a*/ 	.short	(.L_5 - .L_4)
	.align		4
.L_4:
        /*001c*/ 	.word	index@(_Z31THCudaTensor_copyLowerSymmetricPfii)
        /*0020*/ 	.word	0x00000012


	//----- nvinfo : EIATTR_FRAME_SIZE
	.align		4
.L_5:
        /*0024*/ 	.byte	0x04, 0x11
        /*0026*/ 	.short	(.L_7 - .L_6)
	.align		4
.L_6:
        /*0028*/ 	.word	index@(_Z31THCudaTensor_copyLowerSymmetricPfii)
        /*002c*/ 	.word	0x00000000


	//----- nvinfo : EIATTR_REGCOUNT
	.align		4
.L_7:
        /*0030*/ 	.byte	0x04, 0x2f
        /*0032*/ 	.short	(.L_9 - .L_8)
	.align		4
.L_8:
        /*0034*/ 	.word	index@(_Z37THCudaDoubleTensor_copyUpperSymmetricPdii)
        /*0038*/ 	.word	0x00000012


	//----- nvinfo : EIATTR_FRAME_SIZE
	.align		4
.L_9:
        /*003c*/ 	.byte	0x04, 0x11
        /*003e*/ 	.short	(.L_11 - .L_10)
	.align		4
.L_10:
        /*0040*/ 	.word	index@(_Z37THCudaDoubleTensor_copyUpperSymmetricPdii)
        /*0044*/ 	.word	0x00000000


	//----- nvinfo : EIATTR_REGCOUNT
	.align		4
.L_11:
        /*0048*/ 	.byte	0x04, 0x2f
        /*004a*/ 	.short	(.L_13 - .L_12)
	.align		4
.L_12:
        /*004c*/ 	.word	index@(_Z37THCudaDoubleTensor_copyLowerSymmetricPdii)
        /*0050*/ 	.word	0x00000012


	//----- nvinfo : EIATTR_FRAME_SIZE
	.align		4
.L_13:
        /*0054*/ 	.byte	0x04, 0x11
        /*0056*/ 	.short	(.L_15 - .L_14)
	.align		4
.L_14:
        /*0058*/ 	.word	index@(_Z37THCudaDoubleTensor_copyLowerSymmetricPdii)
        /*005c*/ 	.word	0x00000000


	//----- nvinfo : EIATTR_MIN_STACK_SIZE
	.align		4
.L_15:
        /*0060*/ 	.byte	0x04, 0x12
        /*0062*/ 	.short	(.L_17 - .L_16)
	.align		4
.L_16:
        /*0064*/ 	.word	index@(_Z37THCudaDoubleTensor_copyLowerSymmetricPdii)
        /*0068*/ 	.word	0x00000000


	//----- nvinfo : EIATTR_MIN_STACK_SIZE
	.align		4
.L_17:
        /*006c*/ 	.byte	0x04, 0x12
        /*006e*/ 	.short	(.L_19 - .L_18)
	.align		4
.L_18:
        /*0070*/ 	.word	index@(_Z37THCudaDoubleTensor_copyUpperSymmetricPdii)
        /*0074*/ 	.word	0x00000000


	//----- nvinfo : EIATTR_MIN_STACK_SIZE
	.align		4
.L_19:
        /*0078*/ 	.byte	0x04, 0x12
        /*007a*/ 	.short	(.L_21 - .L_20)
	.align		4
.L_20:
        /*007c*/ 	.word	index@(_Z31THCudaTensor_copyLowerSymmetricPfii)
        /*0080*/ 	.word	0x00000000


	//----- nvinfo : EIATTR_MIN_STACK_SIZE
	.align		4
.L_21:
        /*0084*/ 	.byte	0x04, 0x12
        /*0086*/ 	.short	(.L_23 - .L_22)
	.align		4
.L_22:
        /*0088*/ 	.word	index@(_Z31THCudaTensor_copyUpperSymmetricPfii)
        /*008c*/ 	.word	0x00000000
.L_23:


//--------------------- .nv.compat                --------------------------
	.section	.nv.compat,"",@"SHT_CUDA_COMPAT_INFO"
	.align	4
        /*0000*/ 	.byte	0x02, 0x09, 0x00, 0x00, 0x02, 0x02, 0x01, 0x00, 0x02, 0x05, 0x05, 0x00, 0x03, 0x07, 0x01, 0x01
        /*0010*/ 	.byte	0x02, 0x03, 0x00, 0x00, 0x02, 0x06, 0x01, 0x00, 0x04, 0x0b, 0x08, 0x00, 0x09, 0x00, 0x00, 0x00
        /*0020*/ 	.byte	0x00, 0x00, 0x00, 0x00


//--------------------- .nv.info._Z37THCudaDoubleTensor_copyLowerSymmetricPdii --------------------------
	.section	.nv.info._Z37THCudaDoubleTensor_copyLowerSymmetricPdii,"",@"SHT_CUDA_INFO"
	.sectionflags	@""
	.align	4


	//----- nvinfo : EIATTR_CUDA_API_VERSION
	.align		4
        /*0000*/ 	.byte	0x04, 0x37
        /*0002*/ 	.short	(.L_25 - .L_24)
.L_24:
        /*0004*/ 	.word	0x00000082


	//----- nvinfo : EIATTR_KPARAM_INFO
	.align		4
.L_25:
        /*0008*/ 	.byte	0x04, 0x17
        /*000a*/ 	.short	(.L_27 - .L_26)
.L_26:
        /*000c*/ 	.word	0x00000000
        /*0010*/ 	.short	0x0002
        /*0012*/ 	.short	0x000c
        /*0014*/ 	.byte	0x00, 0xf0, 0x11, 0x00


	//----- nvinfo : EIATTR_KPARAM_INFO
	.align		4
.L_27:
        /*0018*/ 	.byte	0x04, 0x17
        /*001a*/ 	.short	(.L_29 - .L_28)
.L_28:
        /*001c*/ 	.word	0x00000000
        /*0020*/ 	.short	0x0001
        /*0022*/ 	.short	0x0008
        /*0024*/ 	.byte	0x00, 0xf0, 0x11, 0x00


	//----- nvinfo : EIATTR_KPARAM_INFO
	.align		4
.L_29:
        /*0028*/ 	.byte	0x04, 0x17
        /*002a*/ 	.short	(.L_31 - .L_30)
.L_30:
        /*002c*/ 	.word	0x00000000
        /*0030*/ 	.short	0x0000
        /*0032*/ 	.short	0x0000
        /*0034*/ 	.byte	0x00, 0xf0, 0x21, 0x00


	//----- nvinfo : EIATTR_SPARSE_MMA_MASK
	.align		4
.L_31:
        /*0038*/ 	.byte	0x03, 0x50
        /*003a*/ 	.short	0x0000


	//----- nvinfo : EIATTR_MAXREG_COUNT
	.align		4
        /*003c*/ 	.byte	0x03, 0x1b
        /*003e*/ 	.short	0x00ff


	//----- nvinfo : EIATTR_MERCURY_ISA_VERSION
	.align		4
        /*0040*/ 	.byte	0x03, 0x5f
        /*0042*/ 	.short	0x0101


	//----- nvinfo : EIATTR_VRC_CTA_INIT_COUNT
	.align		4
        /*0044*/ 	.byte	0x02, 0x4a
	.zero		1
	.zero		1


	//----- nvinfo : EIATTR_EXIT_INSTR_OFFSETS
	.align		4
        /*0048*/ 	.byte	0x04, 0x1c
        /*004a*/ 	.short	(.L_33 - .L_32)


	//   ....[0]....
.L_32:
        /*004c*/ 	.word	0x00000070


	//   ....[1]....
        /*0050*/ 	.word	0x00000430


	//----- nvinfo : EIATTR_CRS_STACK_SIZE
	.align		4
.L_33:
        /*0054*/ 	.byte	0x04, 0x1e
        /*0056*/ 	.short	(.L_35 - .L_34)
.L_34:
        /*0058*/ 	.word	0x00000000


	//----- nvinfo : EIATTR_CBANK_PARAM_SIZE
	.align		4
.L_35:
        /*005c*/ 	.byte	0x03, 0x19
        /*005e*/ 	.short	0x0010


	//----- nvinfo : EIATTR_PARAM_CBANK
	.align		4
        /*0060*/ 	.byte	0x04, 0x0a
        /*0062*/ 	.short	(.L_37 - .L_36)
	.align		4
.L_36:
        /*0064*/ 	.word	index@(.nv.constant0._Z37THCudaDoubleTensor_copyLowerSymmetricPdii)
        /*0068*/ 	.short	0x0380
        /*006a*/ 	.short	0x0010


	//----- nvinfo : EIATTR_SW_WAR
	.align		4
.L_37:
        /*006c*/ 	.byte	0x04, 0x36
        /*006e*/ 	.short	(.L_39 - .L_38)
.L_38:
        /*0070*/ 	.word	0x00000008
.L_39:


//--------------------- .nv.info._Z37THCudaDoubleTensor_copyUpperSymmetricPdii --------------------------
	.section	.nv.info._Z37THCudaDoubleTensor_copyUpperSymmetricPdii,"",@"SHT_CUDA_INFO"
	.sectionflags	@""
	.align	4


	//----- nvinfo : EIATTR_CUDA_API_VERSION
	.align		4
        /*0000*/ 	.byte	0x04, 0x37
        /*0002*/ 	.short	(.L_41 - .L_40)
.L_40:
        /*0004*/ 	.word	0x00000082


	//----- nvinfo : EIATTR_KPARAM_INFO
	.align		4
.L_41:
        /*0008*/ 	.byte	0x04, 0x17
        /*000a*/ 	.short	(.L_43 - .L_42)
.L_42:
        /*000c*/ 	.word	0x00000000
        /*0010*/ 	.short	0x0002
        /*0012*/ 	.short	0x000c
        /*0014*/ 	.byte	0x00, 0xf0, 0x11, 0x00


	//----- nvinfo : EIATTR_KPARAM_INFO
	.align		4
.L_43:
        /*0018*/ 	.byte	0x04, 0x17
        /*001a*/ 	.short	(.L_45 - .L_44)
.L_44:
        /*001c*/ 	.word	0x00000000
        /*0020*/ 	.short	0x0001
        /*0022*/ 	.short	0x0008
        /*0024*/ 	.byte	0x00, 0xf0, 0x11, 0x00


	//----- nvinfo : EIATTR_KPARAM_INFO
	.align		4
.L_45:
        /*0028*/ 	.byte	0x04, 0x17
        /*002a*/ 	.short	(.L_47 - .L_46)
.L_46:
        /*002c*/ 	.word	0x00000000
        /*0030*/ 	.short	0x0000
        /*0032*/ 	.short	0x0000
        /*0034*/ 	.byte	0x00, 0xf0, 0x21, 0x00


	//----- nvinfo : EIATTR_SPARSE_MMA_MASK
	.align		4
.L_47:
        /*0038*/ 	.byte	0x03, 0x50
        /*003a*/ 	.short	0x0000


	//----- nvinfo : EIATTR_MAXREG_COUNT
	.align		4
        /*003c*/ 	.byte	0x03, 0x1b
        /*003e*/ 	.short	0x00ff


	//----- nvinfo : EIATTR_MERCURY_ISA_VERSION
	.align		4
        /*0040*/ 	.byte	0x03, 0x5f
        /*0042*/ 	.short	0x0101


	//----- nvinfo : EIATTR_VRC_CTA_INIT_COUNT
	.align		4
        /*0044*/ 	.byte	0x02, 0x4a
	.zero		1
	.zero		1


	//----- nvinfo : EIATTR_EXIT_INSTR_OFFSETS
	.align		4
        /*0048*/ 	.byte	0x04, 0x1c
        /*004a*/ 	.short	(.L_49 - .L_48)


	//   ....[0]....
.L_48:
        /*004c*/ 	.word	0x00000070


	//   ....[1]....
        /*0050*/ 	.word	0x00000430


	//----- nvinfo : EIATTR_CRS_STACK_SIZE
	.align		4
.L_49:
        /*0054*/ 	.byte	0x04, 0x1e
        /*0056*/ 	.short	(.L_51 - .L_50)
.L_50:
        /*0058*/ 	.word	0x00000000


	//----- nvinfo : EIATTR_CBANK_PARAM_SIZE
	.align		4
.L_51:
        /*005c*/ 	.byte	0x03, 0x19
        /*005e*/ 	.short	0x0010


	//----- nvinfo : EIATTR_PARAM_CBANK
	.align		4
        /*0060*/ 	.byte	0x04, 0x0a
        /*0062*/ 	.short	(.L_53 - .L_52)
	.align		4
.L_52:
        /*0064*/ 	.word	index@(.nv.constant0._Z37THCudaDoubleTensor_copyUpperSymmetricPdii)
        /*0068*/ 	.short	0x0380
        /*006a*/ 	.short	0x0010


	//----- nvinfo : EIATTR_SW_WAR
	.align		4
.L_53:
        /*006c*/ 	.byte	0x04, 0x36
        /*006e*/ 	.short	(.L_55 - .L_54)
.L_54:
        /*0070*/ 	.word	0x00000008
.L_55:


//--------------------- .nv.info._Z31THCudaTensor_copyLowerSymmetricPfii --------------------------
	.section	.nv.info._Z31THCudaTensor_copyLowerSymmetricPfii,"",@"SHT_CUDA_INFO"
	.sectionflags	@""
	.align	4


	//----- nvinfo : EIATTR_CUDA_API_VERSION
	.align		4
        /*0000*/ 	.byte	0x04, 0x37
        /*0002*/ 	.short	(.L_57 - .L_56)
.L_56:
        /*0004*/ 	.word	0x00000082


	//----- nvinfo : EIATTR_KPARAM_INFO
	.align		4
.L_57:
        /*0008*/ 	.byte	0x04, 0x17
        /*000a*/ 	.short	(.L_59 - .L_58)
.L_58:
        /*000c*/ 	.word	0x00000000
        /*0010*/ 	.short	0x0002
        /*0012*/ 	.short	0x000c
        /*0014*/ 	.byte	0x00, 0xf0, 0x11, 0x00


	//----- nvinfo : EIATTR_KPARAM_INFO
	.align		4
.L_59:
        /*0018*/ 	.byte	0x04, 0x17
        /*001a*/ 	.short	(.L_61 - .L_60)
.L_60:
        /*001c*/ 	.word	0x00000000
        /*0020*/ 	.short	0x0001
        /*0022*/ 	.short	0x0008
        /*0024*/ 	.byte	0x00, 0xf0, 0x11, 0x00


	//----- nvinfo : EIATTR_KPARAM_INFO
	.align		4
.L_61:
        /*0028*/ 	.byte	0x04, 0x17
        /*002a*/ 	.short	(.L_63 - .L_62)
.L_62:
        /*002c*/ 	.word	0x00000000
        /*0030*/ 	.short	0x0000
        /*0032*/ 	.short	0x0000
        /*0034*/ 	.byte	0x00, 0xf0, 0x21, 0x00


	//----- nvinfo : EIATTR_SPARSE_MMA_MASK
	.align		4
.L_63:
        /*0038*/ 	.byte	0x03, 0x50
        /*003a*/ 	.short	0x0000


	//----- nvinfo : EIATTR_MAXREG_COUNT
	.align		4
        /*003c*/ 	.byte	0x03, 0x1b
        /*003e*/ 	.short	0x00ff


	//----- nvinfo : EIATTR_MERCURY_ISA_VERSION
	.align		4
        /*0040*/ 	.byte	0x03, 0x5f
        /*0042*/ 	.short	0x0101


	//----- nvinfo : EIATTR_VRC_CTA_INIT_COUNT
	.align		4
        /*0044*/ 	.byte	0x02, 0x4a
	.zero		1
	.zero		1


	//----- nvinfo : EIATTR_EXIT_INSTR_OFFSETS
	.align		4
        /*0048*/ 	.byte	0x04, 0x1c
        /*004a*/ 	.short	(.L_65 - .L_64)


	//   ....[0]....
.L_64:
        /*004c*/ 	.word	0x00000070


	//   ....[1]....
        /*0050*/ 	.word	0x00000430


	//----- nvinfo : EIATTR_CRS_STACK_SIZE
	.align		4
.L_65:
        /*0054*/ 	.byte	0x04, 0x1e
        /*0056*/ 	.short	(.L_67 - .L_66)
.L_66:
        /*0058*/ 	.word	0x00000000


	//----- nvinfo : EIATTR_CBANK_PARAM_SIZE
	.align		4
.L_67:
        /*005c*/ 	.byte	0x03, 0x19
        /*005e*/ 	.short	0x0010


	//----- nvinfo : EIATTR_PARAM_CBANK
	.align		4
        /*0060*/ 	.byte	0x04, 0x0a
        /*0062*/ 	.short	(.L_69 - .L_68)
	.align		4
.L_68:
        /*0064*/ 	.word	index@(.nv.constant0._Z31THCudaTensor_copyLowerSymmetricPfii)
        /*0068*/ 	.short	0x0380
        /*006a*/ 	.short	0x0010


	//----- nvinfo : EIATTR_SW_WAR
	.align		4
.L_69:
        /*006c*/ 	.byte	0x04, 0x36
        /*006e*/ 	.short	(.L_71 - .L_70)
.L_70:
        /*0070*/ 	.word	0x00000008
.L_71:


//--------------------- .nv.info._Z31THCudaTensor_copyUpperSymmetricPfii --------------------------
	.section	.nv.info._Z31THCudaTensor_copyUpperSymmetricPfii,"",@"SHT_CUDA_INFO"
	.sectionflags	@""
	.align	4


	//----- nvinfo : EIATTR_CUDA_API_VERSION
	.align		4
        /*0000*/ 	.byte	0x04, 0x37
        /*0002*/ 	.short	(.L_73 - .L_72)
.L_72:
        /*0004*/ 	.word	0x00000082


	//----- nvinfo : EIATTR_KPARAM_INFO
	.align		4
.L_73:
        /*0008*/ 	.byte	0x04, 0x17
        /*000a*/ 	.short	(.L_75 - .L_74)
.L_74:
        /*000c*/ 	.word	0x00000000
        /*0010*/ 	.short	0x0002
        /*0012*/ 	.short	0x000c
        /*0014*/ 	.byte	0x00, 0xf0, 0x11, 0x00


	//----- nvinfo : EIATTR_KPARAM_INFO
	.align		4
.L_75:
        /*0018*/ 	.byte	0x04, 0x17
        /*001a*/ 	.short	(.L_77 - .L_76)
.L_76:
        /*001c*/ 	.word	0x00000000
        /*0020*/ 	.short	0x0001
        /*0022*/ 	.short	0x0008
        /*0024*/ 	.byte	0x00, 0xf0, 0x11, 0x00


	//----- nvinfo : EIATTR_KPARAM_INFO
	.align		4
.L_77:
        /*0028*/ 	.byte	0x04, 0x17
        /*002a*/ 	.short	(.L_79 - .L_78)
.L_78:
        /*002c*/ 	.word	0x00000000
        /*0030*/ 	.short	0x0000
        /*0032*/ 	.short	0x0000
        /*0034*/ 	.byte	0x00, 0xf0, 0x21, 0x00


	//----- nvinfo : EIATTR_SPARSE_MMA_MASK
	.align		4
.L_79:
        /*0038*/ 	.byte	0x03, 0x50
        /*003a*/ 	.short	0x0000


	//----- nvinfo : EIATTR_MAXREG_COUNT
	.align		4
        /*003c*/ 	.byte	0x03, 0x1b
        /*003e*/ 	.short	0x00ff


	//----- nvinfo : EIATTR_MERCURY_ISA_VERSION
	.align		4
        /*0040*/ 	.byte	0x03, 0x5f
        /*0042*/ 	.short	0x0101


	//----- nvinfo : EIATTR_VRC_CTA_INIT_COUNT
	.align		4
        /*0044*/ 	.byte	0x02, 0x4a
	.zero		1
	.zero		1


	//----- nvinfo : EIATTR_EXIT_INSTR_OFFSETS
	.align		4
        /*0048*/ 	.byte	0x04, 0x1c
        /*004a*/ 	.short	(.L_81 - .L_80)


	//   ....[0]....
.L_80:
        /*004c*/ 	.word	0x00000070


	//   ....[1]....
        /*0050*/ 	.word	0x00000430


	//----- nvinfo : EIATTR_CRS_STACK_SIZE
	.align		4
.L_81:
        /*0054*/ 	.byte	0x04, 0x1e
        /*0056*/ 	.short	(.L_83 - .L_82)
.L_82:
        /*0058*/ 	.word	0x00000000


	//----- nvinfo : EIATTR_CBANK_PARAM_SIZE
	.align		4
.L_83:
        /*005c*/ 	.byte	0x03, 0x19
        /*005e*/ 	.short	0x0010


	//----- nvinfo : EIATTR_PARAM_CBANK
	.align		4
        /*0060*/ 	.byte	0x04, 0x0a
        /*0062*/ 	.short	(.L_85 - .L_84)
	.align		4
.L_84:
        /*0064*/ 	.word	index@(.nv.constant0._Z31THCudaTensor_copyUpperSymmetricPfii)
        /*0068*/ 	.short	0x0380
        /*006a*/ 	.short	0x0010


	//----- nvinfo : EIATTR_SW_WAR
	.align		4
.L_85:
        /*006c*/ 	.byte	0x04, 0x36
        /*006e*/ 	.short	(.L_87 - .L_86)
.L_86:
        /*0070*/ 	.word	0x00000008
.L_87:


//--------------------- .nv.callgraph             --------------------------
	.section	.nv.callgraph,"",@"SHT_CUDA_CALLGRAPH"
	.align	4
	.sectionentsize	8
	.align		4
        /*0000*/ 	.word	0x00000000
	.align		4
        /*0004*/ 	.word	0xffffffff
	.align		4
        /*0008*/ 	.word	0x00000000
	.align		4
        /*000c*/ 	.word	0xfffffffe
	.align		4
        /*0010*/ 	.word	0x00000000
	.align		4
        /*0014*/ 	.word	0xfffffffd
	.align		4
        /*0018*/ 	.word	0x00000000
	.align		4
        /*001c*/ 	.word	0xfffffffc


//--------------------- .text._Z37THCudaDoubleTensor_copyLowerSymmetricPdii --------------------------
	.section	.text._Z37THCudaDoubleTensor_copyLowerSymmetricPdii,"ax",@progbits
	.align	128
        .global         _Z37THCudaDoubleTensor_copyLowerSymmetricPdii
        .type           _Z37THCudaDoubleTensor_copyLowerSymmetricPdii,@function
        .size           _Z37THCudaDoubleTensor_copyLowerSymmetricPdii,(.L_x_8 - _Z37THCudaDoubleTensor_copyLowerSymmetricPdii)
        .other          _Z37THCudaDoubleTensor_copyLowerSymmetricPdii,@"STO_CUDA_ENTRY STV_DEFAULT"
_Z37THCudaDoubleTensor_copyLowerSymmetricPdii:
.text._Z37THCudaDoubleTensor_copyLowerSymmetricPdii:
[----:B------:R-:W-:Y:S01]  /*0000*/  LDC R1, c[0x0][0x37c] ;  /* 0x0000df00ff017b82 */ /* 0x000fe20000000800 */
[----:B------:R-:W0:Y:S01]  /*0010*/  S2R R3, SR_CTAID.X ;  /* 0x0000000000037919 */ /* 0x000e220000002500 */
[----:B------:R-:W0:Y:S01]  /*0020*/  LDCU UR4, c[0x0][0x360] ;  /* 0x00006c00ff0477ac */ /* 0x000e220008000800 */
[----:B------:R-:W0:Y:S01]  /*0030*/  S2R R0, SR_TID.X ;  /* 0x0000000000007919 */ /* 0x000e220000002100 */
[----:B------:R-:W1:Y:S01]  /*0040*/  LDCU UR5, c[0x0][0x38c] ;  /* 0x00007180ff0577ac */ /* 0x000e620008000800 */
[----:B0-----:R-:W-:-:S05]  /*0050*/  IMAD R3, R3, UR4, R0 ;  /* 0x0000000403037c24 */ /* 0x001fca000f8e0200 */
[----:B-1----:R-:W-:-:S13]  /*0060*/  ISETP.GE.AND P0, PT, R3, UR5, PT ;  /* 0x0000000503007c0c */ /* 0x002fda000bf06270 */
[----:B------:R-:W-:Y:S05]  /*0070*/  @P0 EXIT ;  /* 0x000000000000094d */ /* 0x000fea0003800000 */
[----:B------:R-:W0:Y:S01]  /*0080*/  LDC R0, c[0x0][0x388] ;  /* 0x0000e200ff007b82 */ /* 0x000e220000000800 */
[----:B------:R-:W1:Y:S01]  /*0090*/  LDCU.64 UR4, c[0x0][0x358] ;  /* 0x00006b00ff0477ac */ /* 0x000e620008000a00 */
[----:B------:R-:W2:Y:S06]  /*00a0*/  LDCU UR6, c[0x0][0x38c] ;  /* 0x00007180ff0677ac */ /* 0x000eac0008000800 */
[----:B------:R-:W3:Y:S08]  /*00b0*/  LDC.64 R4, c[0x0][0x380] ;  /* 0x0000e000ff047b82 */ /* 0x000ef00000000a00 */
[----:B------:R-:W4:Y:S01]  /*00c0*/  LDC R2, c[0x0][0x388] ;  /* 0x0000e200ff027b82 */ /* 0x000f220000000800 */
[----:B0-----:R-:W-:-:S04]  /*00d0*/  IABS R0, R0 ;  /* 0x0000000000007213 */ /* 0x001fc80000000000 */
[----:B------:R-:W0:Y:S01]  /*00e0*/  I2F.RP R8, R0 ;  /* 0x0000000000087306 */ /* 0x000e220000209400 */
[----:B---3--:R-:W-:-:S07]  /*00f0*/  IMAD.WIDE R4, R3, 0x8, R4 ;  /* 0x0000000803047825 */ /* 0x008fce00078e0204 */
[----:B0-----:R-:W0:Y:S02]  /*0100*/  MUFU.RCP R8, R8 ;  /* 0x0000000800087308 */ /* 0x001e240000001000 */
[----:B0-----:R-:W-:-:S06]  /*0110*/  VIADD R6, R8, 0xffffffe ;  /* 0x0ffffffe08067836 */ /* 0x001fcc0000000000 */
[----:B------:R0:W3:Y:S02]  /*0120*/  F2I.FTZ.U32.TRUNC.NTZ R7, R6 ;  /* 0x0000000600077305 */ /* 0x0000e4000021f000 */
[----:B0-----:R-:W-:Y:S02]  /*0130*/  IMAD.MOV.U32 R6, RZ, RZ, RZ ;  /* 0x000000ffff067224 */ /* 0x001fe400078e00ff */
[----:B---3--:R-:W-:-:S04]  /*0140*/  IMAD.MOV R9, RZ, RZ, -R7 ;  /* 0x000000ffff097224 */ /* 0x008fc800078e0a07 */
[----:B------:R-:W-:-:S04]  /*0150*/  IMAD R9, R9, R0, RZ ;  /* 0x0000000009097224 */ /* 0x000fc800078e02ff */
[----:B-12-4-:R-:W-:-:S07]  /*0160*/  IMAD.HI.U32 R7, R7, R9, R6 ;  /* 0x0000000907077227 */ /* 0x016fce00078e0006 */
.L_x_0:
[----:B------:R-:W-:Y:S02]  /*0170*/  IABS R9, R3 ;  /* 0x0000000300097213 */ /* 0x000fe40000000000 */
[----:B------:R-:W-:Y:S02]  /*0180*/  IABS R6, R2 ;  /* 0x0000000200067213 */ /* 0x000fe40000000000 */
[----:B------:R-:W-:Y:S01]  /*0190*/  ISETP.GE.AND P0, PT, R3, RZ, PT ;  /* 0x000000ff0300720c */ /* 0x000fe20003f06270 */
[----:B------:R-:W-:-:S05]  /*01a0*/  IMAD.HI.U32 R7, R7, R9, RZ ;  /* 0x0000000907077227 */ /* 0x000fca00078e00ff */
[----:B------:R-:W-:-:S05]  /*01b0*/  IADD3 R8, PT, PT, -R7, RZ, RZ ;  /* 0x000000ff07087210 */ /* 0x000fca0007ffe1ff */
[----:B------:R-:W-:-:S05]  /*01c0*/  IMAD R9, R6, R8, R9 ;  /* 0x0000000806097224 */ /* 0x000fca00078e0209 */
[----:B------:R-:W-:-:S13]  /*01d0*/  ISETP.GT.U32.AND P3, PT, R0, R9, PT ;  /* 0x000000090000720c */ /* 0x000fda0003f64070 */
[--C-:B------:R-:W-:Y:S02]  /*01e0*/  @!P3 IMAD.IADD R9, R9, 0x1, -R6.reuse ;  /* 0x000000010909b824 */ /* 0x100fe400078e0a06 */
[----:B------:R-:W-:Y:S02]  /*01f0*/  @!P3 VIADD R7, R7, 0x1 ;  /* 0x000000010707b836 */ /* 0x000fe40000000000 */
[C---:B------:R-:W-:Y:S01]  /*0200*/  IMAD.IADD R8, R9.reuse, 0x1, -R6 ;  /* 0x0000000109087824 */ /* 0x040fe200078e0a06 */
[----:B------:R-:W-:Y:S02]  /*0210*/  ISETP.GE.U32.AND P2, PT, R9, R0, PT ;  /* 0x000000000900720c */ /* 0x000fe40003f46070 */
[----:B------:R-:W-:-:S04]  /*0220*/  LOP3.LUT R0, R3, R2, RZ, 0x3c, !PT ;  /* 0x0000000203007212 */ /* 0x000fc800078e3cff */
[----:B------:R-:W-:Y:S02]  /*0230*/  ISETP.GE.AND P1, PT, R0, RZ, PT ;  /* 0x000000ff0000720c */ /* 0x000fe40003f26270 */
[----:B------:R-:W-:-:S05]  /*0240*/  MOV R0, R6 ;  /* 0x0000000600007202 */ /* 0x000fca0000000f00 */
[----:B------:R-:W-:Y:S01]  /*0250*/  @P2 VIADD R7, R7, 0x1 ;  /* 0x0000000107072836 */ /* 0x000fe20000000000 */
[----:B------:R-:W-:-:S04]  /*0260*/  ISETP.GT.U32.AND P2, PT, R0, R9, PT ;  /* 0x000000090000720c */ /* 0x000fc80003f44070 */
[----:B------:R-:W-:Y:S02]  /*0270*/  SEL R9, R8, R9, !P2 ;  /* 0x0000000908097207 */ /* 0x000fe40005000000 */
[----:B------:R-:W-:Y:S02]  /*0280*/  ISETP.NE.AND P2, PT, R2, RZ, PT ;  /* 0x000000ff0200720c */ /* 0x000fe40003f45270 */
[----:B------:R-:W-:Y:S01]  /*0290*/  LOP3.LUT R8, RZ, R2, RZ, 0x33, !PT ;  /* 0x00000002ff087212 */ /* 0x000fe200078e33ff */
[----:B------:R-:W-:Y:S01]  /*02a0*/  @!P0 IMAD.MOV R9, RZ, RZ, -R9 ;  /* 0x000000ffff098224 */ /* 0x000fe200078e0a09 */
[----:B------:R-:W-:-:S04]  /*02b0*/  @!P1 IADD3 R7, PT, PT, -R7, RZ, RZ ;  /* 0x000000ff07079210 */ /* 0x000fc80007ffe1ff */
[C---:B------:R-:W-:Y:S02]  /*02c0*/  SEL R7, R8.reuse, R7, !P2 ;  /* 0x0000000708077207 */ /* 0x040fe40005000000 */
[----:B------:R-:W-:-:S04]  /*02d0*/  SEL R10, R8, R9, !P2 ;  /* 0x00000009080a7207 */ /* 0x000fc80005000000 */
[----:B------:R-:W-:-:S13]  /*02e0*/  ISETP.GE.AND P0, PT, R10, R7, PT ;  /* 0x000000070a00720c */ /* 0x000fda0003f06270 */
[----:B------:R-:W0:Y:S01]  /*02f0*/  @!P0 LDC.64 R8, c[0x0][0x380] ;  /* 0x0000e000ff088b82 */ /* 0x000e220000000a00 */
[----:B------:R-:W-:-:S04]  /*0300*/  @!P0 IMAD R7, R10, R2, R7 ;  /* 0x000000020a078224 */ /* 0x000fc800078e0207 */
[----:B0-----:R-:W-:-:S06]  /*0310*/  @!P0 IMAD.WIDE R8, R7, 0x8, R8 ;  /* 0x0000000807088825 */ /* 0x001fcc00078e0208 */
[----:B------:R-:W2:Y:S01]  /*0320*/  @!P0 LDG.E.64 R8, desc[UR4][R8.64] ;  /* 0x0000000408088981 */ /* 0x000ea2000c1e1b00 */
[----:B------:R-:W0:Y:S01]  /*0330*/  I2F.RP R7, R6 ;  /* 0x0000000600077306 */ /* 0x000e220000209400 */
[----:B------:R-:W-:Y:S01]  /*0340*/  @!P0 MOV R10, R4 ;  /* 0x00000004000a8202 */ /* 0x000fe20000000f00 */
[----:B------:R-:W-:Y:S01]  /*0350*/  @!P0 IMAD.MOV.U32 R11, RZ, RZ, R5 ;  /* 0x000000ffff0b8224 */ /* 0x000fe200078e0005 */
[----:B------:R-:W-:Y:S02]  /*0360*/  IADD3 R3, PT, PT, R3, 0xffff, RZ ;  /* 0x0000ffff03037810 */ /* 0x000fe40007ffe0ff */
[----:B------:R-:W-:-:S04]  /*0370*/  IADD3 R4, P1, PT, R4, 0x7fff8, RZ ;  /* 0x0007fff804047810 */ /* 0x000fc80007f3e0ff */
[----:B------:R-:W-:Y:S01]  /*0380*/  IADD3.X R5, PT, PT, RZ, R5, RZ, P1, !PT ;  /* 0x00000005ff057210 */ /* 0x000fe20000ffe4ff */
[----:B0-----:R-:W0:Y:S02]  /*0390*/  MUFU.RCP R7, R7 ;  /* 0x0000000700077308 */ /* 0x001e240000001000 */
[----:B0-----:R-:W-:-:S06]  /*03a0*/  VIADD R12, R7, 0xffffffe ;  /* 0x0ffffffe070c7836 */ /* 0x001fcc0000000000 */
[----:B------:R0:W1:Y:S02]  /*03b0*/  F2I.FTZ.U32.TRUNC.NTZ R13, R12 ;  /* 0x0000000c000d7305 */ /* 0x000064000021f000 */
[----:B0-----:R-:W-:Y:S02]  /*03c0*/  IMAD.MOV.U32 R12, RZ, RZ, RZ ;  /* 0x000000ffff0c7224 */ /* 0x001fe400078e00ff */
[----:B-1----:R-:W-:-:S04]  /*03d0*/  IMAD.MOV R15, RZ, RZ, -R13 ;  /* 0x000000ffff0f7224 */ /* 0x002fc800078e0a0d */
[----:B------:R-:W-:-:S04]  /*03e0*/  IMAD R15, R15, R6, RZ ;  /* 0x000000060f0f7224 */ /* 0x000fc800078e02ff */
[----:B------:R-:W-:Y:S01]  /*03f0*/  IMAD.HI.U32 R7, R13, R15, R12 ;  /* 0x0000000f0d077227 */ /* 0x000fe200078e000c */
[----:B--2---:R0:W-:Y:S01]  /*0400*/  @!P0 STG.E.64 desc[UR4][R10.64], R8 ;  /* 0x000000080a008986 */ /* 0x0041e2000c101b04 */
[----:B------:R-:W-:-:S13]  /*0410*/  ISETP.GE.AND P0, PT, R3, UR6, PT ;  /* 0x0000000603007c0c */ /* 0x000fda000bf06270 */
[----:B0-----:R-:W-:Y:S05]  /*0420*/  @!P0 BRA `(.L_x_0) ;  /* 0xfffffffc00508947 */ /* 0x001fea000383ffff */
[----:B------:R-:W-:Y:S05]  /*0430*/  EXIT ;  /* 0x000000000000794d */ /* 0x000fea0003800000 */
.L_x_1:
[----:B------:R-:W-:-:S00]  /*0440*/  BRA `(.L_x_1) ;  /* 0xfffffffc00fc7947 */ /* 0x000fc0000383ffff */
[----:B------:R-:W-:-:S00]  /*0450*/  NOP ;  /* 0x0000000000007918 */ /* 0x000fc00000000000 */
        /* <DEDUP_REMOVED lines=10> */
.L_x_8:


//--------------------- .text._Z37THCudaDoubleTensor_copyUpperSymmetricPdii --------------------------
	.section	.text._Z37THCudaDoubleTensor_copyUpperSymmetricPdii,"ax",@progbits
	.align	128
        .global         _Z37THCudaDoubleTensor_copyUpperSymmetricPdii
        .type           _Z37THCudaDoubleTensor_copyUpperSymmetricPdii,@function
        .size           _Z37THCudaDoubleTensor_copyUpperSymmetricPdii,(.L_x_9 - _Z37THCudaDoubleTensor_copyUpperSymmetricPdii)
        .other          _Z37THCudaDoubleTensor_copyUpperSymmetricPdii,@"STO_CUDA_ENTRY STV_DEFAULT"
_Z37THCudaDoubleTensor_copyUpperSymmetricPdii:
.text._Z37THCudaDoubleTensor_copyUpperSymmetricPdii:
        /* <DEDUP_REMOVED lines=23> */
.L_x_2:
        /* <DEDUP_REMOVED lines=23> */
[----:B------:R-:W-:-:S13]  /*02e0*/  ISETP.GT.AND P0, PT, R10, R7, PT ;  /* 0x000000070a00720c */ /* 0x000fda0003f04270 */
[----:B------:R-:W0:Y:S01]  /*02f0*/  @P0 LDC.64 R8, c[0x0][0x380] ;  /* 0x0000e000ff080b82 */ /* 0x000e220000000a00 */
[----:B------:R-:W-:-:S04]  /*0300*/  @P0 IMAD R7, R10, R2, R7 ;  /* 0x000000020a070224 */ /* 0x000fc800078e0207 */
[----:B0-----:R-:W-:-:S06]  /*0310*/  @P0 IMAD.WIDE R8, R7, 0x8, R8 ;  /* 0x0000000807080825 */ /* 0x001fcc00078e0208 */
[----:B------:R-:W2:Y:S01]  /*0320*/  @P0 LDG.E.64 R8, desc[UR4][R8.64] ;  /* 0x0000000408080981 */ /* 0x000ea2000c1e1b00 */
[----:B------:R-:W0:Y:S01]  /*0330*/  I2F.RP R7, R6 ;  /* 0x0000000600077306 */ /* 0x000e220000209400 */
[----:B------:R-:W-:Y:S01]  /*0340*/  @P0 MOV R10, R4 ;  /* 0x00000004000a0202 */ /* 0x000fe20000000f00 */
[----:B------:R-:W-:Y:S01]  /*0350*/  @P0 IMAD.MOV.U32 R11, RZ, RZ, R5 ;  /* 0x000000ffff0b0224 */ /* 0x000fe200078e0005 */
        /* <DEDUP_REMOVED lines=10> */
[----:B--2---:R0:W-:Y:S01]  /*0400*/  @P0 STG.E.64 desc[UR4][R10.64], R8 ;  /* 0x000000080a000986 */ /* 0x0041e2000c101b04 */
[----:B------:R-:W-:-:S13]  /*0410*/  ISETP.GE.AND P0, PT, R3, UR6, PT ;  /* 0x0000000603007c0c */ /* 0x000fda000bf06270 */
[----:B0-----:R-:W-:Y:S05]  /*0420*/  @!P0 BRA `(.L_x_2) ;  /* 0xfffffffc00508947 */ /* 0x001fea000383ffff */
[----:B------:R-:W-:Y:S05]  /*0430*/  EXIT ;  /* 0x000000000000794d */ /* 0x000fea0003800000 */
.L_x_3:
        /* <DEDUP_REMOVED lines=12> */
.L_x_9:


//--------------------- .text._Z31THCudaTensor_copyLowerSymmetricPfii --------------------------
	.section	.text._Z31THCudaTensor_copyLowerSymmetricPfii,"ax",@progbits
	.align	128
        .global         _Z31THCudaTensor_copyLowerSymmetricPfii
        .type           _Z31THCudaTensor_copyLowerSymmetricPfii,@function
        .size           _Z31THCudaTensor_copyLowerSymmetricPfii,(.L_x_10 - _Z31THCudaTensor_copyLowerSymmetricPfii)
        .other          _Z31THCudaTensor_copyLowerSymmetricPfii,@"STO_CUDA_ENTRY STV_DEFAULT"
_Z31THCudaTensor_copyLowerSymmetricPfii:
.text._Z31THCudaTensor_copyLowerSymmetricPfii:
        /* <DEDUP_REMOVED lines=23> */
.L_x_4:
        /* <DEDUP_REMOVED lines=26> */
[----:B0-----:R-:W-:-:S05]  /*0310*/  @!P0 IMAD.WIDE R8, R7, 0x4, R8 ;  /* 0x0000000407088825 */ /* 0x001fca00078e0208 */
[----:B------:R0:W2:Y:S01]  /*0320*/  @!P0 LDG.E R13, desc[UR4][R8.64] ;  /* 0x00000004080d8981 */ /* 0x0000a2000c1e1900 */
[----:B------:R-:W1:Y:S01]  /*0330*/  I2F.RP R7, R6 ;  /* 0x0000000600077306 */ /* 0x000e620000209400 */
[----:B------:R-:W-:Y:S02]  /*0340*/  IADD3 R3, PT, PT, R3, 0xffff, RZ ;  /* 0x0000ffff03037810 */ /* 0x000fe40007ffe0ff */
[----:B0-----:R-:W-:Y:S01]  /*0350*/  @!P0 MOV R8, R4 ;  /* 0x0000000400088202 */ /* 0x001fe20000000f00 */
[----:B------:R-:W-:Y:S01]  /*0360*/  @!P0 IMAD.MOV.U32 R9, RZ, RZ, R5 ;  /* 0x000000ffff098224 */ /* 0x000fe200078e0005 */
[----:B------:R-:W-:-:S03]  /*0370*/  IADD3 R4, P1, PT, R4, 0x3fffc, RZ ;  /* 0x0003fffc04047810 */ /* 0x000fc60007f3e0ff */
[----:B-1----:R-:W0:Y:S01]  /*0380*/  MUFU.RCP R7, R7 ;  /* 0x0000000700077308 */ /* 0x002e220000001000 */
[----:B------:R-:W-:Y:S01]  /*0390*/  IADD3.X R5, PT, PT, RZ, R5, RZ, P1, !PT ;  /* 0x00000005ff057210 */ /* 0x000fe20000ffe4ff */
[----:B0-----:R-:W-:-:S06]  /*03a0*/  VIADD R10, R7, 0xffffffe ;  /* 0x0ffffffe070a7836 */ /* 0x001fcc0000000000 */
[----:B------:R0:W1:Y:S02]  /*03b0*/  F2I.FTZ.U32.TRUNC.NTZ R11, R10 ;  /* 0x0000000a000b7305 */ /* 0x000064000021f000 */
[----:B0-----:R-:W-:Y:S02]  /*03c0*/  IMAD.MOV.U32 R10, RZ, RZ, RZ ;  /* 0x000000ffff0a7224 */ /* 0x001fe400078e00ff */
[----:B-1----:R-:W-:-:S04]  /*03d0*/  IMAD.MOV R15, RZ, RZ, -R11 ;  /* 0x000000ffff0f7224 */ /* 0x002fc800078e0a0b */
[----:B------:R-:W-:-:S04]  /*03e0*/  IMAD R15, R15, R6, RZ ;  /* 0x000000060f0f7224 */ /* 0x000fc800078e02ff */
[----:B------:R-:W-:Y:S01]  /*03f0*/  IMAD.HI.U32 R7, R11, R15, R10 ;  /* 0x0000000f0b077227 */ /* 0x000fe200078e000a */
[----:B--2---:R0:W-:Y:S01]  /*0400*/  @!P0 STG.E desc[UR4][R8.64], R13 ;  /* 0x0000000d08008986 */ /* 0x0041e2000c101904 */
[----:B------:R-:W-:-:S13]  /*0410*/  ISETP.GE.AND P0, PT, R3, UR6, PT ;  /* 0x0000000603007c0c */ /* 0x000fda000bf06270 */
[----:B0-----:R-:W-:Y:S05]  /*0420*/  @!P0 BRA `(.L_x_4) ;  /* 0xfffffffc00508947 */ /* 0x001fea000383ffff */
[----:B------:R-:W-:Y:S05]  /*0430*/  EXIT ;  /* 0x000000000000794d */ /* 0x000fea0003800000 */
.L_x_5:
        /* <DEDUP_REMOVED lines=12> */
.L_x_10:


//--------------------- .text._Z31THCudaTensor_copyUpperSymmetricPfii --------------------------
	.section	.text._Z31THCudaTensor_copyUpperSymmetricPfii,"ax",@progbits
	.align	128
        .global         _Z31THCudaTensor_copyUpperSymmetricPfii
        .type           _Z31THCudaTensor_copyUpperSymmetricPfii,@function
        .size           _Z31THCudaTensor_copyUpperSymmetricPfii,(.L_x_11 - _Z31THCudaTensor_copyUpperSymmetricPfii)
        .other          _Z31THCudaTensor_copyUpperSymmetricPfii,@"STO_CUDA_ENTRY STV_DEFAULT"
_Z31THCudaTensor_copyUpperSymmetricPfii:
.text._Z31THCudaTensor_copyUpperSymmetricPfii:
        /* <DEDUP_REMOVED lines=23> */
.L_x_6:
        /* <DEDUP_REMOVED lines=26> */
[----:B0-----:R-:W-:-:S05]  /*0310*/  @P0 IMAD.WIDE R8, R7, 0x4, R8 ;  /* 0x0000000407080825 */ /* 0x001fca00078e0208 */
[----:B------:R0:W2:Y:S01]  /*0320*/  @P0 LDG.E R13, desc[UR4][R8.64] ;  /* 0x00000004080d0981 */ /* 0x0000a2000c1e1900 */
[----:B------:R-:W1:Y:S01]  /*0330*/  I2F.RP R7, R6 ;  /* 0x0000000600077306 */ /* 0x000e620000209400 */
[----:B------:R-:W-:Y:S02]  /*0340*/  IADD3 R3, PT, PT, R3, 0xffff, RZ ;  /* 0x0000ffff03037810 */ /* 0x000fe40007ffe0ff */
[----:B0-----:R-:W-:Y:S01]  /*0350*/  @P0 MOV R8, R4 ;  /* 0x0000000400080202 */ /* 0x001fe20000000f00 */
[----:B------:R-:W-:Y:S01]  /*0360*/  @P0 IMAD.MOV.U32 R9, RZ, RZ, R5 ;  /* 0x000000ffff090224 */ /* 0x000fe200078e0005 */
        /* <DEDUP_REMOVED lines=9> */
[----:B--2---:R0:W-:Y:S01]  /*0400*/  @P0 STG.E desc[UR4][R8.64], R13 ;  /* 0x0000000d08000986 */ /* 0x0041e2000c101904 */
[----:B------:R-:W-:-:S13]  /*0410*/  ISETP.GE.AND P0, PT, R3, UR6, PT ;  /* 0x0000000603007c0c */ /* 0x000fda000bf06270 */
[----:B0-----:R-:W-:Y:S05]  /*0420*/  @!P0 BRA `(.L_x_6) ;  /* 0xfffffffc00508947 */ /* 0x001fea000383ffff */
[----:B------:R-:W-:Y:S05]  /*0430*/  EXIT ;  /* 0x000000000000794d */ /* 0x000fea0003800000 */
.L_x_7:
        /* <DEDUP_REMOVED lines=12> */
.L_x_11:


//--------------------- .nv.shared.reserved.0     --------------------------
	.section	.nv.shared.reserved.0,"aw",@nobits
	.weak		__nv_reservedSMEM_offset_0_alias
	.size		__nv_reservedSMEM_offset_0_alias, 0, 64
	.other		__nv_reservedSMEM_offset_0_alias,@"STO_CUDA_RESERVED_SHARED STV_DEFAULT"
__nv_reservedSMEM_offset_0_alias:
	.zero		0
	.zero		64


//--------------------- .nv.constant0._Z37THCudaDoubleTensor_copyLowerSymmetricPdii --------------------------
	.section	.nv.constant0._Z37THCudaDoubleTensor_copyLowerSymmetricPdii,"a",@progbits
	.sectionflags	@""
	.align	4
.nv.constant0._Z37THCudaDoubleTensor_copyLowerSymmetricPdii:
	.zero		912


//--------------------- .nv.constant0._Z37THCudaDoubleTensor_copyUpperSymmetricPdii --------------------------
	.section	.nv.constant0._Z37THCudaDoubleTensor_copyUpperSymmetricPdii,"a",@progbits
	.sectionflags	@""
	.align	4
.nv.constant0._Z37THCudaDoubleTensor_copyUpperSymmetricPdii:
	.zero		912


//--------------------- .nv.constant0._Z31THCudaTensor_copyLowerSymmetricPfii --------------------------
	.section	.nv.constant0._Z31THCudaTensor_copyLowerSymmetricPfii,"a",@progbits
	.sectionflags	@""
	.align	4
.nv.constant0._Z31THCudaTensor_copyLowerSymmetricPfii:
	.zero		912


//--------------------- .nv.constant0._Z31THCudaTensor_copyUpperSymmetricPfii --------------------------
	.section	.nv.constant0._Z31THCudaTensor_copyUpperSymmetricPfii,"a",@progbits
	.sectionflags	@""
	.align	4
.nv.constant0._Z31THCudaTensor_copyUpperSymmetricPfii:
	.zero		912


//--------------------- SYMBOLS --------------------------

	.type		.nv.reservedSmem.offset0,@object
	.size		.nv.reservedSmem.offset0,0x4
